//
// Generated by NVIDIA NVVM Compiler
//
// Compiler Build ID: CL-36424714
// Cuda compilation tools, release 13.0, V13.0.88
// Based on NVVM 20.0.0
//

.version 9.0
.target sm_100
.address_size 64

	// .globl	_Z20computeKernelDynamicPKfPfi
.global .align 4 .u32 globalIndex;
.global .align 4 .b8 __cudart_i2opi_f[24] = {65, 144, 67, 60, 153, 149, 98, 219, 192, 221, 52, 245, 209, 87, 39, 252, 41, 21, 68, 78, 110, 131, 249, 162};

.visible .entry _Z20computeKernelDynamicPKfPfi(
	.param .u64 .ptr .align 1 _Z20computeKernelDynamicPKfPfi_param_0,
	.param .u64 .ptr .align 1 _Z20computeKernelDynamicPKfPfi_param_1,
	.param .u32 _Z20computeKernelDynamicPKfPfi_param_2
)
{
	.local .align 4 .b8 	__local_depot0[28];
	.reg .b64 	%SP;
	.reg .b64 	%SPL;
	.reg .pred 	%p<21>;
	.reg .b32 	%r<94>;
	.reg .b32 	%f<53>;
	.reg .b64 	%rd<45>;
	.reg .b64 	%fd<5>;

	mov.u64 	%SPL, __local_depot0;
	ld.param.u64 	%rd15, [_Z20computeKernelDynamicPKfPfi_param_0];
	ld.param.u64 	%rd16, [_Z20computeKernelDynamicPKfPfi_param_1];
	cvta.to.global.u64 	%rd1, %rd15;
	cvta.to.global.u64 	%rd2, %rd16;
	add.u64 	%rd3, %SPL, 0;
	add.u64 	%rd4, %SPL, 0;
	mov.u32 	%r35, %tid.x;
$L__BB0_1:
	setp.ne.s32 	%p2, %r35, 0;
	@%p2 bra 	$L__BB0_3;
	atom.global.add.u32 	%r84, [globalIndex], 1;
$L__BB0_3:
	ld.param.u32 	%r82, [_Z20computeKernelDynamicPKfPfi_param_2];
	shfl.sync.idx.b32	%r84|%p3, %r84, 0, 31, -1;
	setp.ge.u32 	%p4, %r84, %r82;
	@%p4 bra 	$L__BB0_20;
	and.b32  	%r5, %r84, 255;
	setp.eq.s32 	%p5, %r5, 0;
	mov.f32 	%f52, 0f00000000;
	@%p5 bra 	$L__BB0_19;
	mul.wide.u32 	%rd19, %r84, 4;
	add.s64 	%rd20, %rd1, %rd19;
	ld.global.f32 	%f12, [%rd20];
	mul.f32 	%f13, %f12, 0f3F22F983;
	cvt.rni.s32.f32 	%r37, %f13;
	cvt.rn.f32.s32 	%f14, %r37;
	fma.rn.f32 	%f15, %f14, 0fBFC90FDA, %f12;
	fma.rn.f32 	%f16, %f14, 0fB3A22168, %f15;
	fma.rn.f32 	%f17, %f14, 0fA7C234C5, %f16;
	abs.f32 	%f18, %f12;
	setp.ltu.f32 	%p6, %f18, 0f47CE4780;
	setp.eq.f32 	%p7, %f18, 0f7F800000;
	mov.b32 	%r6, %f12;
	shr.u32 	%r38, %r6, 23;
	and.b32  	%r39, %r38, 224;
	add.s32 	%r40, %r39, -128;
	shl.b32 	%r41, %r6, 8;
	or.b32  	%r7, %r41, -2147483648;
	shr.u32 	%r42, %r40, 5;
	and.b32  	%r8, %r38, 31;
	mul.wide.u32 	%rd21, %r42, 4;
	sub.s64 	%rd5, %rd4, %rd21;
	sub.s32 	%r9, 32, %r8;
	mov.f32 	%f52, 0f00000000;
	mul.rn.f32 	%f19, %f12, %f52;
	sub.s64 	%rd6, %rd3, %rd21;
	or.pred  	%p1, %p6, %p7;
	selp.b32 	%r10, %r37, 0, %p6;
	selp.f32 	%f1, %f17, %f19, %p6;
	mov.b32 	%r85, 0;
$L__BB0_6:
	mov.u32 	%r89, %r10;
	mov.f32 	%f50, %f1;
	@%p1 bra 	$L__BB0_12;
	mov.b64 	%rd43, 0;
	mov.b32 	%r86, 0;
	mov.u64 	%rd41, __cudart_i2opi_f;
	mov.u64 	%rd42, %rd4;
$L__BB0_8:
	.pragma "nounroll";
	ld.global.nc.u32 	%r44, [%rd41];
	mad.wide.u32 	%rd24, %r44, %r7, %rd43;
	shr.u64 	%rd43, %rd24, 32;
	st.local.u32 	[%rd42], %rd24;
	add.s32 	%r86, %r86, 1;
	add.s64 	%rd42, %rd42, 4;
	add.s64 	%rd41, %rd41, 4;
	setp.ne.s32 	%p8, %r86, 6;
	@%p8 bra 	$L__BB0_8;
	setp.eq.s32 	%p9, %r8, 0;
	st.local.u32 	[%rd4+24], %rd43;
	ld.local.u32 	%r87, [%rd5+24];
	ld.local.u32 	%r88, [%rd5+20];
	@%p9 bra 	$L__BB0_11;
	shl.b32 	%r45, %r87, %r8;
	shr.u32 	%r46, %r88, %r9;
	add.s32 	%r87, %r46, %r45;
	shl.b32 	%r47, %r88, %r8;
	ld.local.u32 	%r48, [%rd5+16];
	shr.u32 	%r49, %r48, %r9;
	add.s32 	%r88, %r49, %r47;
$L__BB0_11:
	setp.lt.s32 	%p10, %r6, 0;
	shr.u32 	%r50, %r87, 30;
	shf.l.wrap.b32 	%r51, %r88, %r87, 2;
	shl.b32 	%r52, %r88, 2;
	shr.u32 	%r53, %r51, 31;
	add.s32 	%r54, %r53, %r50;
	neg.s32 	%r55, %r54;
	selp.b32 	%r89, %r55, %r54, %p10;
	xor.b32  	%r56, %r51, %r6;
	shr.s32 	%r57, %r51, 31;
	xor.b32  	%r58, %r57, %r51;
	xor.b32  	%r59, %r57, %r52;
	cvt.u64.u32 	%rd25, %r58;
	shl.b64 	%rd26, %rd25, 32;
	cvt.u64.u32 	%rd27, %r59;
	or.b64  	%rd28, %rd26, %rd27;
	cvt.rn.f64.s64 	%fd1, %rd28;
	mul.f64 	%fd2, %fd1, 0d3BF921FB54442D19;
	cvt.rn.f32.f64 	%f20, %fd2;
	neg.f32 	%f21, %f20;
	setp.lt.s32 	%p11, %r56, 0;
	selp.f32 	%f50, %f21, %f20, %p11;
$L__BB0_12:
	mul.rn.f32 	%f22, %f50, %f50;
	and.b32  	%r60, %r89, 1;
	setp.eq.b32 	%p12, %r60, 1;
	selp.f32 	%f23, 0f3F800000, %f50, %p12;
	fma.rn.f32 	%f24, %f22, %f23, 0f00000000;
	fma.rn.f32 	%f25, %f22, 0f37CBAC00, 0fBAB607ED;
	selp.f32 	%f26, %f25, 0fB94D4153, %p12;
	selp.f32 	%f27, 0f3D2AAABB, 0f3C0885E4, %p12;
	fma.rn.f32 	%f28, %f26, %f22, %f27;
	selp.f32 	%f29, 0fBEFFFFFF, 0fBE2AAAA8, %p12;
	fma.rn.f32 	%f30, %f28, %f22, %f29;
	fma.rn.f32 	%f31, %f30, %f24, %f23;
	and.b32  	%r61, %r89, 2;
	setp.eq.s32 	%p13, %r61, 0;
	mov.f32 	%f32, 0f00000000;
	sub.f32 	%f33, %f32, %f31;
	selp.f32 	%f5, %f31, %f33, %p13;
	mov.u32 	%r93, %r10;
	mov.f32 	%f51, %f1;
	@%p1 bra 	$L__BB0_18;
	mov.b64 	%rd44, 0;
	mov.b32 	%r90, 0;
$L__BB0_14:
	.pragma "nounroll";
	mul.wide.u32 	%rd30, %r90, 4;
	mov.u64 	%rd31, __cudart_i2opi_f;
	add.s64 	%rd32, %rd31, %rd30;
	ld.global.nc.u32 	%r63, [%rd32];
	mad.wide.u32 	%rd33, %r63, %r7, %rd44;
	shr.u64 	%rd44, %rd33, 32;
	add.s64 	%rd34, %rd3, %rd30;
	st.local.u32 	[%rd34], %rd33;
	add.s32 	%r90, %r90, 1;
	setp.ne.s32 	%p14, %r90, 6;
	@%p14 bra 	$L__BB0_14;
	setp.eq.s32 	%p15, %r8, 0;
	st.local.u32 	[%rd3+24], %rd44;
	ld.local.u32 	%r91, [%rd6+24];
	ld.local.u32 	%r92, [%rd6+20];
	@%p15 bra 	$L__BB0_17;
	shl.b32 	%r64, %r91, %r8;
	shr.u32 	%r65, %r92, %r9;
	add.s32 	%r91, %r65, %r64;
	shl.b32 	%r66, %r92, %r8;
	ld.local.u32 	%r67, [%rd6+16];
	shr.u32 	%r68, %r67, %r9;
	add.s32 	%r92, %r68, %r66;
$L__BB0_17:
	setp.lt.s32 	%p16, %r6, 0;
	shr.u32 	%r69, %r91, 30;
	shf.l.wrap.b32 	%r70, %r92, %r91, 2;
	shl.b32 	%r71, %r92, 2;
	shr.u32 	%r72, %r70, 31;
	add.s32 	%r73, %r72, %r69;
	neg.s32 	%r74, %r73;
	selp.b32 	%r93, %r74, %r73, %p16;
	xor.b32  	%r75, %r70, %r6;
	shr.s32 	%r76, %r70, 31;
	xor.b32  	%r77, %r76, %r70;
	xor.b32  	%r78, %r76, %r71;
	cvt.u64.u32 	%rd35, %r77;
	shl.b64 	%rd36, %rd35, 32;
	cvt.u64.u32 	%rd37, %r78;
	or.b64  	%rd38, %rd36, %rd37;
	cvt.rn.f64.s64 	%fd3, %rd38;
	mul.f64 	%fd4, %fd3, 0d3BF921FB54442D19;
	cvt.rn.f32.f64 	%f34, %fd4;
	neg.f32 	%f35, %f34;
	setp.lt.s32 	%p17, %r75, 0;
	selp.f32 	%f51, %f35, %f34, %p17;
$L__BB0_18:
	add.s32 	%r79, %r93, 1;
	mul.rn.f32 	%f36, %f51, %f51;
	and.b32  	%r80, %r93, 1;
	setp.eq.b32 	%p18, %r80, 1;
	selp.f32 	%f37, %f51, 0f3F800000, %p18;
	fma.rn.f32 	%f38, %f36, %f37, 0f00000000;
	fma.rn.f32 	%f39, %f36, 0f37CBAC00, 0fBAB607ED;
	selp.f32 	%f40, 0fB94D4153, %f39, %p18;
	selp.f32 	%f41, 0f3C0885E4, 0f3D2AAABB, %p18;
	fma.rn.f32 	%f42, %f40, %f36, %f41;
	selp.f32 	%f43, 0fBE2AAAA8, 0fBEFFFFFF, %p18;
	fma.rn.f32 	%f44, %f42, %f36, %f43;
	fma.rn.f32 	%f45, %f44, %f38, %f37;
	and.b32  	%r81, %r79, 2;
	setp.eq.s32 	%p19, %r81, 0;
	mov.f32 	%f46, 0f00000000;
	sub.f32 	%f47, %f46, %f45;
	selp.f32 	%f48, %f45, %f47, %p19;
	fma.rn.f32 	%f52, %f5, %f48, %f52;
	add.s32 	%r85, %r85, 1;
	setp.ne.s32 	%p20, %r85, %r5;
	@%p20 bra 	$L__BB0_6;
$L__BB0_19:
	mul.wide.u32 	%rd39, %r84, 4;
	add.s64 	%rd40, %rd2, %rd39;
	st.global.f32 	[%rd40], %f52;
	bra.uni 	$L__BB0_1;
$L__BB0_20:
	ret;

}
	// .globl	_Z29stream_ordered_memory_examplev
.visible .entry _Z29stream_ordered_memory_examplev()
{


	ret;

}
	// .globl	_Z11tma_examplev
.visible .entry _Z11tma_examplev()
{


	ret;

}


// ===== COMPILED SASS (sm_100) =====

	.target	sm_100

	.elftype	@"ET_EXEC"


//--------------------- .note.nv.tkinfo           --------------------------
	.section	.note.nv.tkinfo,"",@"SHT_NOTE"
	.sectionflags	@"SHF_NOTE_NV_TKINFO"
	.tkinfo
        /*0018*/ 	.word	0x00000002
        /*0030*/ 	.string	""
        /*0030*/ 	.string	"ptxas"
        /*0030*/ 	.string	"Cuda compilation tools, release 13.0, V13.0.88"
        /*0030*/ 	.string	"Build cuda_13.0.r13.0/compiler.36424714_0"
        /*0030*/ 	.string	"-arch sm_100 -m 64 "



//--------------------- .note.nv.cuinfo           --------------------------
	.section	.note.nv.cuinfo,"",@"SHT_NOTE"
	.sectionflags	@"SHF_NOTE_NV_CUINFO"
        /*0018*/ 	.short	0x0002
        /*001a*/ 	.short	0x0064
        /*001c*/ 	.short	0x0082
	.zero		2


//--------------------- .nv.info                  --------------------------
	.section	.nv.info,"",@"SHT_CUDA_INFO"
	.align	4


	//----- nvinfo : EIATTR_REGCOUNT
	.align		4
        /*0000*/ 	.byte	0x04, 0x2f
        /*0002*/ 	.short	(.L_3 - .L_2)
	.align		4
.L_2:
        /*0004*/ 	.word	index@(_Z20computeKernelDynamicPKfPfi)
        /*0008*/ 	.word	0x00000020


	//----- nvinfo : EIATTR_FRAME_SIZE
	.align		4
.L_3:
        /*000c*/ 	.byte	0x04, 0x11
        /*000e*/ 	.short	(.L_5 - .L_4)
	.align		4
.L_4:
        /*0010*/ 	.word	index@(_Z20computeKernelDynamicPKfPfi)
        /*0014*/ 	.word	0x00000000


	//----- nvinfo : EIATTR_REGCOUNT
	.align		4
.L_5:
        /*0018*/ 	.byte	0x04, 0x2f
        /*001a*/ 	.short	(.L_7 - .L_6)
	.align		4
.L_6:
        /*001c*/ 	.word	index@(_Z29stream_ordered_memory_examplev)
        /*0020*/ 	.word	0x00000004


	//----- nvinfo : EIATTR_FRAME_SIZE
	.align		4
.L_7:
        /*0024*/ 	.byte	0x04, 0x11
        /*0026*/ 	.short	(.L_9 - .L_8)
	.align		4
.L_8:
        /*0028*/ 	.word	index@(_Z29stream_ordered_memory_examplev)
        /*002c*/ 	.word	0x00000000


	//----- nvinfo : EIATTR_REGCOUNT
	.align		4
.L_9:
        /*0030*/ 	.byte	0x04, 0x2f
        /*0032*/ 	.short	(.L_11 - .L_10)
	.align		4
.L_10:
        /*0034*/ 	.word	index@(_Z11tma_examplev)
        /*0038*/ 	.word	0x00000004


	//----- nvinfo : EIATTR_FRAME_SIZE
	.align		4
.L_11:
        /*003c*/ 	.byte	0x04, 0x11
        /*003e*/ 	.short	(.L_13 - .L_12)
	.align		4
.L_12:
        /*0040*/ 	.word	index@(_Z11tma_examplev)
        /*0044*/ 	.word	0x00000000


	//----- nvinfo : EIATTR_MIN_STACK_SIZE
	.align		4
.L_13:
        /*0048*/ 	.byte	0x04, 0x12
        /*004a*/ 	.short	(.L_15 - .L_14)
	.align		4
.L_14:
        /*004c*/ 	.word	index@(_Z11tma_examplev)
        /*0050*/ 	.word	0x00000000


	//----- nvinfo : EIATTR_MIN_STACK_SIZE
	.align		4
.L_15:
        /*0054*/ 	.byte	0x04, 0x12
        /*0056*/ 	.short	(.L_17 - .L_16)
	.align		4
.L_16:
        /*0058*/ 	.word	index@(_Z29stream_ordered_memory_examplev)
        /*005c*/ 	.word	0x00000000


	//----- nvinfo : EIATTR_MIN_STACK_SIZE
	.align		4
.L_17:
        /*0060*/ 	.byte	0x04, 0x12
        /*0062*/ 	.short	(.L_19 - .L_18)
	.align		4
.L_18:
        /*0064*/ 	.word	index@(_Z20computeKernelDynamicPKfPfi)
        /*0068*/ 	.word	0x00000000
.L_19:


//--------------------- .nv.compat                --------------------------
	.section	.nv.compat,"",@"SHT_CUDA_COMPAT_INFO"
	.align	4
        /*0000*/ 	.byte	0x02, 0x09, 0x00, 0x00, 0x02, 0x02, 0x01, 0x00, 0x02, 0x05, 0x05, 0x00, 0x03, 0x07, 0x01, 0x01
        /*0010*/ 	.byte	0x02, 0x03, 0x00, 0x00, 0x02, 0x06, 0x01, 0x00, 0x04, 0x0b, 0x08, 0x00, 0x01, 0x00, 0x00, 0x00
        /*0020*/ 	.byte	0x00, 0x00, 0x00, 0x00


//--------------------- .nv.info._Z11tma_examplev --------------------------
	.section	.nv.info._Z11tma_examplev,"",@"SHT_CUDA_INFO"
	.sectionflags	@""
	.align	4


	//----- nvinfo : EIATTR_CUDA_API_VERSION
	.align		4
        /*0000*/ 	.byte	0x04, 0x37
        /*0002*/ 	.short	(.L_21 - .L_20)
.L_20:
        /*0004*/ 	.word	0x00000082


	//----- nvinfo : EIATTR_SPARSE_MMA_MASK
	.align		4
.L_21:
        /*0008*/ 	.byte	0x03, 0x50
        /*000a*/ 	.short	0x0000


	//----- nvinfo : EIATTR_MAXREG_COUNT
	.align		4
        /*000c*/ 	.byte	0x03, 0x1b
        /*000e*/ 	.short	0x00ff


	//----- nvinfo : EIATTR_MERCURY_ISA_VERSION
	.align		4
        /*0010*/ 	.byte	0x03, 0x5f
        /*0012*/ 	.short	0x0101


	//----- nvinfo : EIATTR_VRC_CTA_INIT_COUNT
	.align		4
        /*0014*/ 	.byte	0x02, 0x4a
	.zero		1
	.zero		1


	//----- nvinfo : EIATTR_EXIT_INSTR_OFFSETS
	.align		4
        /*0018*/ 	.byte	0x04, 0x1c
        /*001a*/ 	.short	(.L_23 - .L_22)


	//   ....[0]....
.L_22:
        /*001c*/ 	.word	0x00000010


	//----- nvinfo : EIATTR_SW_WAR
	.align		4
.L_23:
        /*0020*/ 	.byte	0x04, 0x36
        /*0022*/ 	.short	(.L_25 - .L_24)
.L_24:
        /*0024*/ 	.word	0x00000008
.L_25:


//--------------------- .nv.info._Z29stream_ordered_memory_examplev --------------------------
	.section	.nv.info._Z29stream_ordered_memory_examplev,"",@"SHT_CUDA_INFO"
	.sectionflags	@""
	.align	4


	//----- nvinfo : EIATTR_CUDA_API_VERSION
	.align		4
        /*0000*/ 	.byte	0x04, 0x37
        /*0002*/ 	.short	(.L_27 - .L_26)
.L_26:
        /*0004*/ 	.word	0x00000082


	//----- nvinfo : EIATTR_SPARSE_MMA_MASK
	.align		4
.L_27:
        /*0008*/ 	.byte	0x03, 0x50
        /*000a*/ 	.short	0x0000


	//----- nvinfo : EIATTR_MAXREG_COUNT
	.align		4
        /*000c*/ 	.byte	0x03, 0x1b
        /*000e*/ 	.short	0x00ff


	//----- nvinfo : EIATTR_MERCURY_ISA_VERSION
	.align		4
        /*0010*/ 	.byte	0x03, 0x5f
        /*0012*/ 	.short	0x0101


	//----- nvinfo : EIATTR_VRC_CTA_INIT_COUNT
	.align		4
        /*0014*/ 	.byte	0x02, 0x4a
	.zero		1
	.zero		1


	//----- nvinfo : EIATTR_EXIT_INSTR_OFFSETS
	.align		4
        /*0018*/ 	.byte	0x04, 0x1c
        /*001a*/ 	.short	(.L_29 - .L_28)


	//   ....[0]....
.L_28:
        /*001c*/ 	.word	0x00000010


	//----- nvinfo : EIATTR_SW_WAR
	.align		4
.L_29:
        /*0020*/ 	.byte	0x04, 0x36
        /*0022*/ 	.short	(.L_31 - .L_30)
.L_30:
        /*0024*/ 	.word	0x00000008
.L_31:


//--------------------- .nv.info._Z20computeKernelDynamicPKfPfi --------------------------
	.section	.nv.info._Z20computeKernelDynamicPKfPfi,"",@"SHT_CUDA_INFO"
	.sectionflags	@""
	.align	4


	//----- nvinfo : EIATTR_CUDA_API_VERSION
	.align		4
        /*0000*/ 	.byte	0x04, 0x37
        /*0002*/ 	.short	(.L_33 - .L_32)
.L_32:
        /*0004*/ 	.word	0x00000082


	//----- nvinfo : EIATTR_KPARAM_INFO
	.align		4
.L_33:
        /*0008*/ 	.byte	0x04, 0x17
        /*000a*/ 	.short	(.L_35 - .L_34)
.L_34:
        /*000c*/ 	.word	0x00000000
        /*0010*/ 	.short	0x0002
        /*0012*/ 	.short	0x0010
        /*0014*/ 	.byte	0x00, 0xf0, 0x11, 0x00


	//----- nvinfo : EIATTR_KPARAM_INFO
	.align		4
.L_35:
        /*0018*/ 	.byte	0x04, 0x17
        /*001a*/ 	.short	(.L_37 - .L_36)
.L_36:
        /*001c*/ 	.word	0x00000000
        /*0020*/ 	.short	0x0001
        /*0022*/ 	.short	0x0008
        /*0024*/ 	.byte	0x00, 0xf5, 0x21, 0x00


	//----- nvinfo : EIATTR_KPARAM_INFO
	.align		4
.L_37:
        /*0028*/ 	.byte	0x04, 0x17
        /*002a*/ 	.short	(.L_39 - .L_38)
.L_38:
        /*002c*/ 	.word	0x00000000
        /*0030*/ 	.short	0x0000
        /*0032*/ 	.short	0x0000
        /*0034*/ 	.byte	0x00, 0xf5, 0x21, 0x00


	//----- nvinfo : EIATTR_SPARSE_MMA_MASK
	.align		4
.L_39:
        /*0038*/ 	.byte	0x03, 0x50
        /*003a*/ 	.short	0x0000


	//----- nvinfo : EIATTR_MAXREG_COUNT
	.align		4
        /*003c*/ 	.byte	0x03, 0x1b
        /*003e*/ 	.short	0x00ff


	//----- nvinfo : EIATTR_MERCURY_ISA_VERSION
	.align		4
        /*0040*/ 	.byte	0x03, 0x5f
        /*0042*/ 	.short	0x0101


	//----- nvinfo : EIATTR_COOP_GROUP_MASK_REGIDS
	.align		4
        /*0044*/ 	.byte	0x04, 0x29
        /*0046*/ 	.short	(.L_41 - .L_40)


	//   ....[0]....
.L_40:
        /*0048*/ 	.word	0xffffffff


	//----- nvinfo : EIATTR_COOP_GROUP_INSTR_OFFSETS
	.align		4
.L_41:
        /*004c*/ 	.byte	0x04, 0x28
        /*004e*/ 	.short	(.L_43 - .L_42)


	//   ....[0]....
.L_42:
        /*0050*/ 	.word	0x000000c0


	//----- nvinfo : EIATTR_VRC_CTA_INIT_COUNT
	.align		4
.L_43:
        /*0054*/ 	.byte	0x02, 0x4a
	.zero		1
	.zero		1


	//----- nvinfo : EIATTR_EXIT_INSTR_OFFSETS
	.align		4
        /*0058*/ 	.byte	0x04, 0x1c
        /*005a*/ 	.short	(.L_45 - .L_44)


	//   ....[0]....
.L_44:
        /*005c*/ 	.word	0x000000f0


	//----- nvinfo : EIATTR_CRS_STACK_SIZE
	.align		4
.L_45:
        /*0060*/ 	.byte	0x04, 0x1e
        /*0062*/ 	.short	(.L_47 - .L_46)
.L_46:
        /*0064*/ 	.word	0x00000000


	//----- nvinfo : EIATTR_CBANK_PARAM_SIZE
	.align		4
.L_47:
        /*0068*/ 	.byte	0x03, 0x19
        /*006a*/ 	.short	0x0014


	//----- nvinfo : EIATTR_PARAM_CBANK
	.align		4
        /*006c*/ 	.byte	0x04, 0x0a
        /*006e*/ 	.short	(.L_49 - .L_48)
	.align		4
.L_48:
        /*0070*/ 	.word	index@(.nv.constant0._Z20computeKernelDynamicPKfPfi)
        /*0074*/ 	.short	0x0380
        /*0076*/ 	.short	0x0014


	//----- nvinfo : EIATTR_SW_WAR
	.align		4
.L_49:
        /*0078*/ 	.byte	0x04, 0x36
        /*007a*/ 	.short	(.L_51 - .L_50)
.L_50:
        /*007c*/ 	.word	0x00000008
.L_51:


//--------------------- .nv.callgraph             --------------------------
	.section	.nv.callgraph,"",@"SHT_CUDA_CALLGRAPH"
	.align	4
	.sectionentsize	8
	.align		4
        /*0000*/ 	.word	0x00000000
	.align		4
        /*0004*/ 	.word	0xffffffff
	.align		4
        /*0008*/ 	.word	0x00000000
	.align		4
        /*000c*/ 	.word	0xfffffffe
	.align		4
        /*0010*/ 	.word	0x00000000
	.align		4
        /*0014*/ 	.word	0xfffffffd
	.align		4
        /*0018*/ 	.word	0x00000000
	.align		4
        /*001c*/ 	.word	0xfffffffc


//--------------------- .nv.constant4             --------------------------
	.section	.nv.constant4,"a",@progbits
	.align	8
	.align		8
.nv.constant4:
        /*0000*/ 	.dword	globalIndex
	.align		8
        /*0008*/ 	.dword	__cudart_i2opi_f


//--------------------- .text._Z11tma_examplev    --------------------------
	.section	.text._Z11tma_examplev,"ax",@progbits
	.align	128
        .global         _Z11tma_examplev
        .type           _Z11tma_examplev,@function
        .size           _Z11tma_examplev,(.L_x_14 - _Z11tma_examplev)
        .other          _Z11tma_examplev,@"STO_CUDA_ENTRY STV_DEFAULT"
_Z11tma_examplev:
.text._Z11tma_examplev:
[----:B------:R-:W-:Y:S01]  /*0000*/  LDC R1, c[0x0][0x37c] ;  /* 0x0000df00ff017b82 */ /* 0x000fe20000000800 */
[----:B------:R-:W-:Y:S05]  /*0010*/  EXIT ;  /* 0x000000000000794d */ /* 0x000fea0003800000 */
.L_x_0:
[----:B------:R-:W-:-:S00]  /*0020*/  BRA `(.L_x_0) ;  /* 0xfffffffc00fc7947 */ /* 0x000fc0000383ffff */
[----:B------:R-:W-:-:S00]  /*0030*/  NOP ;  /* 0x0000000000007918 */ /* 0x000fc00000000000 */
        /* <DEDUP_REMOVED lines=12> */
.L_x_14:


//--------------------- .text._Z29stream_ordered_memory_examplev --------------------------
	.section	.text._Z29stream_ordered_memory_examplev,"ax",@progbits
	.align	128
        .global         _Z29stream_ordered_memory_examplev
        .type           _Z29stream_ordered_memory_examplev,@function
        .size           _Z29stream_ordered_memory_examplev,(.L_x_15 - _Z29stream_ordered_memory_examplev)
        .other          _Z29stream_ordered_memory_examplev,@"STO_CUDA_ENTRY STV_DEFAULT"
_Z29stream_ordered_memory_examplev:
.text._Z29stream_ordered_memory_examplev:
[----:B------:R-:W-:Y:S01]  /*0000*/  LDC R1, c[0x0][0x37c] ;  /* 0x0000df00ff017b82 */ /* 0x000fe20000000800 */
[----:B------:R-:W-:Y:S05]  /*0010*/  EXIT ;  /* 0x000000000000794d */ /* 0x000fea0003800000 */
.L_x_1:
        /* <DEDUP_REMOVED lines=14> */
.L_x_15:


//--------------------- .text._Z20computeKernelDynamicPKfPfi --------------------------
	.section	.text._Z20computeKernelDynamicPKfPfi,"ax",@progbits
	.align	128
        .global         _Z20computeKernelDynamicPKfPfi
        .type           _Z20computeKernelDynamicPKfPfi,@function
        .size           _Z20computeKernelDynamicPKfPfi,(.L_x_16 - _Z20computeKernelDynamicPKfPfi)
        .other          _Z20computeKernelDynamicPKfPfi,@"STO_CUDA_ENTRY STV_DEFAULT"
_Z20computeKernelDynamicPKfPfi:
.text._Z20computeKernelDynamicPKfPfi:
[----:B------:R-:W-:Y:S01]  /*0000*/  LDC R1, c[0x0][0x37c] ;  /* 0x0000df00ff017b82 */ /* 0x000fe20000000800 */
[----:B------:R-:W0:Y:S01]  /*0010*/  S2R R0, SR_TID.X ;  /* 0x0000000000007919 */ /* 0x000e220000002100 */
[----:B------:R-:W1:Y:S01]  /*0020*/  LDCU.64 UR6, c[0x0][0x358] ;  /* 0x00006b00ff0677ac */ /* 0x000e620008000a00 */
[----:B0-----:R-:W-:-:S04]  /*0030*/  ISETP.NE.AND P0, PT, R0, RZ, PT ;  /* 0x000000ff0000720c */ /* 0x001fc80003f05270 */
[----:B-1----:R-:W-:-:S09]  /*0040*/  P2R R2, PR, RZ, 0x1 ;  /* 0x00000001ff027803 */ /* 0x002fd20000000000 */
.L_x_12:
[----:B------:R-:W-:Y:S01]  /*0050*/  ISETP.NE.AND P0, PT, R0, RZ, PT ;  /* 0x000000ff0000720c */ /* 0x000fe20003f05270 */
[----:B------:R-:W-:-:S12]  /*0060*/  BSSY.RECONVERGENT B0, `(.L_x_2) ;  /* 0x0000005000007945 */ /* 0x000fd80003800200 */
[----:B0-----:R-:W-:Y:S05]  /*0070*/  @P0 BRA `(.L_x_3) ;  /* 0x00000000000c0947 */ /* 0x001fea0003800000 */
[----:B------:R-:W0:Y:S01]  /*0080*/  LDC.64 R2, c[0x4][RZ] ;  /* 0x01000000ff027b82 */ /* 0x000e220000000a00 */
[----:B------:R-:W-:-:S05]  /*0090*/  IMAD.MOV.U32 R5, RZ, RZ, 0x1 ;  /* 0x00000001ff057424 */ /* 0x000fca00078e00ff */
[----:B0-----:R0:W5:Y:S02]  /*00a0*/  ATOMG.E.ADD.STRONG.GPU PT, R2, desc[UR6][R2.64], R5 ;  /* 0x80000005020279a8 */ /* 0x00116400081ef106 */
.L_x_3:
[----:B------:R-:W-:Y:S05]  /*00b0*/  BSYNC.RECONVERGENT B0 ;  /* 0x0000000000007941 */ /* 0x000fea0003800200 */
.L_x_2:
[----:B-----5:R-:W1:Y:S01]  /*00c0*/  SHFL.IDX PT, R2, R2, RZ, 0x1f ;  /* 0x00001fff02027589 */ /* 0x020e6200000e0000 */
[----:B------:R-:W1:Y:S02]  /*00d0*/  LDCU UR4, c[0x0][0x390] ;  /* 0x00007200ff0477ac */ /* 0x000e640008000800 */
[----:B-1----:R-:W-:-:S13]  /*00e0*/  ISETP.GE.U32.AND P0, PT, R2, UR4, PT ;  /* 0x0000000402007c0c */ /* 0x002fda000bf06070 */
[----:B------:R-:W-:Y:S05]  /*00f0*/  @P0 EXIT ;  /* 0x000000000000094d */ /* 0x000fea0003800000 */
[----:B0-----:R-:W-:Y:S01]  /*0100*/  LOP3.LUT P0, R3, R2, 0xff, RZ, 0xc0, !PT ;  /* 0x000000ff02037812 */ /* 0x001fe2000780c0ff */
[----:B------:R-:W-:-:S12]  /*0110*/  IMAD.MOV.U32 R4, RZ, RZ, RZ ;  /* 0x000000ffff047224 */ /* 0x000fd800078e00ff */
[----:B------:R-:W-:Y:S05]  /*0120*/  @!P0 BRA `(.L_x_4) ;  /* 0x0000000c00ac8947 */ /* 0x000fea0003800000 */
[----:B------:R-:W0:Y:S02]  /*0130*/  LDC.64 R4, c[0x0][0x380] ;  /* 0x0000e000ff047b82 */ /* 0x000e240000000a00 */
[----:B0-----:R-:W-:-:S06]  /*0140*/  IMAD.WIDE.U32 R4, R2, 0x4, R4 ;  /* 0x0000000402047825 */ /* 0x001fcc00078e0004 */
[----:B------:R0:W2:Y:S01]  /*0150*/  LDG.E R5, desc[UR6][R4.64] ;  /* 0x0000000604057981 */ /* 0x0000a2000c1e1900 */
[----:B------:R-:W-:Y:S01]  /*0160*/  UMOV UR4, URZ ;  /* 0x000000ff00047c82 */ /* 0x000fe20008000000 */
[----:B0-----:R-:W-:Y:S02]  /*0170*/  IMAD.MOV.U32 R4, RZ, RZ, RZ ;  /* 0x000000ffff047224 */ /* 0x001fe400078e00ff */
[C---:B--2---:R-:W-:Y:S01]  /*0180*/  FMUL R8, R5.reuse, 0.63661974668502807617 ;  /* 0x3f22f98305087820 */ /* 0x044fe20000400000 */
[----:B------:R-:W-:Y:S02]  /*0190*/  SHF.R.U32.HI R9, RZ, 0x17, R5 ;  /* 0x00000017ff097819 */ /* 0x000fe40000011605 */
[----:B------:R-:W-:Y:S02]  /*01a0*/  FSETP.GE.AND P0, PT, |R5|, 105615, PT ;  /* 0x47ce47800500780b */ /* 0x000fe40003f06200 */
[----:B------:R-:W-:Y:S01]  /*01b0*/  LOP3.LUT R10, R9, 0xe0, RZ, 0xc0, !PT ;  /* 0x000000e0090a7812 */ /* 0x000fe200078ec0ff */
[----:B------:R-:W0:Y:S01]  /*01c0*/  F2I.NTZ R8, R8 ;  /* 0x0000000800087305 */ /* 0x000e220000203100 */
[----:B------:R-:W-:-:S03]  /*01d0*/  FSETP.EQ.OR P1, PT, |R5|, +INF , !P0 ;  /* 0x7f8000000500780b */ /* 0x000fc60004722600 */
[----:B------:R-:W-:Y:S01]  /*01e0*/  VIADD R10, R10, 0xffffff80 ;  /* 0xffffff800a0a7836 */ /* 0x000fe20000000000 */
[----:B------:R-:W-:-:S04]  /*01f0*/  P2R R11, PR, RZ, 0x2 ;  /* 0x00000002ff0b7803 */ /* 0x000fc80000000000 */
[----:B------:R-:W-:-:S05]  /*0200*/  SHF.R.U32.HI R10, RZ, 0x5, R10 ;  /* 0x00000005ff0a7819 */ /* 0x000fca000001160a */
[----:B------:R-:W-:Y:S01]  /*0210*/  IMAD.U32 R10, R10, -0x4, RZ ;  /* 0xfffffffc0a0a7824 */ /* 0x000fe200078e00ff */
[----:B0-----:R-:W-:Y:S02]  /*0220*/  I2FP.F32.S32 R6, R8 ;  /* 0x0000000800067245 */ /* 0x001fe40000201400 */
[----:B------:R-:W-:-:S03]  /*0230*/  SEL R8, R8, RZ, !P0 ;  /* 0x000000ff08087207 */ /* 0x000fc60004000000 */
[----:B------:R-:W-:-:S04]  /*0240*/  FFMA R7, R6, -1.5707962512969970703, R5 ;  /* 0xbfc90fda06077823 */ /* 0x000fc80000000005 */
[----:B------:R-:W-:-:S04]  /*0250*/  FFMA R7, R6, -7.5497894158615963534e-08, R7 ;  /* 0xb3a2216806077823 */ /* 0x000fc80000000007 */
[----:B------:R-:W-:Y:S01]  /*0260*/  FFMA R6, R6, -5.3903029534742383927e-15, R7 ;  /* 0xa7c234c506067823 */ /* 0x000fe20000000007 */
[----:B------:R-:W-:Y:S01]  /*0270*/  LOP3.LUT R7, R9, 0x1f, RZ, 0xc0, !PT ;  /* 0x0000001f09077812 */ /* 0x000fe200078ec0ff */
[----:B------:R-:W-:-:S03]  /*0280*/  @P0 FMUL R6, RZ, R5 ;  /* 0x00000005ff060220 */ /* 0x000fc60000400000 */
[----:B------:R-:W-:-:S07]  /*0290*/  IADD3 R9, PT, PT, -R7, 0x20, RZ ;  /* 0x0000002007097810 */ /* 0x000fce0007ffe1ff */
.L_x_11:
[----:B------:R-:W-:Y:S01]  /*02a0*/  ISETP.NE.AND P0, PT, R11, RZ, PT ;  /* 0x000000ff0b00720c */ /* 0x000fe20003f05270 */
[----:B------:R-:W-:Y:S02]  /*02b0*/  IMAD.SHL.U32 R12, R5, 0x100, RZ ;  /* 0x00000100050c7824 */ /* 0x000fe400078e00ff */
[----:B------:R-:W-:Y:S02]  /*02c0*/  IMAD.MOV.U32 R26, RZ, RZ, R8 ;  /* 0x000000ffff1a7224 */ /* 0x000fe400078e0008 */
[----:B------:R-:W-:Y:S01]  /*02d0*/  IMAD.MOV.U32 R23, RZ, RZ, R6 ;  /* 0x000000ffff177224 */ /* 0x000fe200078e0006 */
[----:B------:R-:W-:-:S07]  /*02e0*/  LOP3.LUT R12, R12, 0x80000000, RZ, 0xfc, !PT ;  /* 0x800000000c0c7812 */ /* 0x000fce00078efcff */
[----:B------:R-:W-:Y:S05]  /*02f0*/  @P0 BRA `(.L_x_5) ;  /* 0x00000004004c0947 */ /* 0x000fea0003800000 */
[----:B------:R-:W-:Y:S01]  /*0300*/  IMAD.MOV.U32 R23, RZ, RZ, RZ ;  /* 0x000000ffff177224 */ /* 0x000fe200078e00ff */
[----:B------:R-:W-:Y:S01]  /*0310*/  CS2R R24, SRZ ;  /* 0x0000000000187805 */ /* 0x000fe2000001ff00 */
[----:B------:R-:W0:Y:S01]  /*0320*/  LDCU.64 UR8, c[0x4][0x8] ;  /* 0x01000100ff0877ac */ /* 0x000e220008000a00 */
[----:B------:R-:W-:-:S05]  /*0330*/  UMOV UR5, URZ ;  /* 0x000000ff00057c82 */ /* 0x000fca0008000000 */
.L_x_6:
[----:B0-----:R-:W-:Y:S01]  /*0340*/  IMAD.U32 R15, RZ, RZ, UR9 ;  /* 0x00000009ff0f7e24 */ /* 0x001fe2000f8e00ff */
[----:B------:R-:W-:-:S05]  /*0350*/  MOV R14, UR8 ;  /* 0x00000008000e7c02 */ /* 0x000fca0008000f00 */
[----:B------:R-:W2:Y:S01]  /*0360*/  LDG.E.CONSTANT R15, desc[UR6][R14.64] ;  /* 0x000000060e0f7981 */ /* 0x000ea2000c1e9900 */
[C---:B------:R-:W-:Y:S01]  /*0370*/  ISETP.EQ.AND P4, PT, R24.reuse, RZ, PT ;  /* 0x000000ff1800720c */ /* 0x040fe20003f82270 */
[----:B------:R-:W-:Y:S01]  /*0380*/  UIADD3 UR5, UPT, UPT, UR5, 0x1, URZ ;  /* 0x0000000105057890 */ /* 0x000fe2000fffe0ff */
[C---:B------:R-:W-:Y:S01]  /*0390*/  ISETP.EQ.AND P3, PT, R24.reuse, 0x4, PT ;  /* 0x000000041800780c */ /* 0x040fe20003f62270 */
[----:B------:R-:W-:Y:S01]  /*03a0*/  UIADD3 UR8, UP1, UPT, UR8, 0x4, URZ ;  /* 0x0000000408087890 */ /* 0x000fe2000ff3e0ff */
[C---:B------:R-:W-:Y:S01]  /*03b0*/  ISETP.EQ.AND P2, PT, R24.reuse, 0x8, PT ;  /* 0x000000081800780c */ /* 0x040fe20003f42270 */
[----:B------:R-:W-:Y:S01]  /*03c0*/  UISETP.NE.AND UP0, UPT, UR5, 0x6, UPT ;  /* 0x000000060500788c */ /* 0x000fe2000bf05270 */
[----:B------:R-:W-:Y:S01]  /*03d0*/  ISETP.EQ.AND P1, PT, R24, 0xc, PT ;  /* 0x0000000c1800780c */ /* 0x000fe20003f22270 */
[----:B------:R-:W-:Y:S01]  /*03e0*/  UIADD3.X UR9, UPT, UPT, URZ, UR9, URZ, UP1, !UPT ;  /* 0x00000009ff097290 */ /* 0x000fe20008ffe4ff */
[----:B--2---:R-:W-:-:S03]  /*03f0*/  IMAD.WIDE.U32 R16, R15, R12, RZ ;  /* 0x0000000c0f107225 */ /* 0x004fc600078e00ff */
[----:B------:R-:W-:-:S05]  /*0400*/  IADD3 R16, P0, PT, R16, R23, RZ ;  /* 0x0000001710107210 */ /* 0x000fca0007f1e0ff */
[----:B------:R-:W-:Y:S01]  /*0410*/  IMAD.X R23, R17, 0x1, R25, P0 ;  /* 0x0000000111177824 */ /* 0x000fe200000e0619 */
[C---:B------:R-:W-:Y:S01]  /*0420*/  ISETP.EQ.AND P0, PT, R24.reuse, 0x10, PT ;  /* 0x000000101800780c */ /* 0x040fe20003f02270 */
[--C-:B------:R-:W-:Y:S01]  /*0430*/  @P4 IMAD.MOV.U32 R13, RZ, RZ, R16.reuse ;  /* 0x000000ffff0d4224 */ /* 0x100fe200078e0010 */
[C---:B------:R-:W-:Y:S01]  /*0440*/  ISETP.EQ.AND P4, PT, R24.reuse, 0x14, PT ;  /* 0x000000141800780c */ /* 0x040fe20003f82270 */
[--C-:B------:R-:W-:Y:S01]  /*0450*/  @P3 IMAD.MOV.U32 R18, RZ, RZ, R16.reuse ;  /* 0x000000ffff123224 */ /* 0x100fe200078e0010 */
[----:B------:R-:W-:Y:S01]  /*0460*/  IADD3 R24, PT, PT, R24, 0x4, RZ ;  /* 0x0000000418187810 */ /* 0x000fe20007ffe0ff */
[--C-:B------:R-:W-:Y:S02]  /*0470*/  @P2 IMAD.MOV.U32 R19, RZ, RZ, R16.reuse ;  /* 0x000000ffff132224 */ /* 0x100fe400078e0010 */
[----:B------:R-:W-:-:S06]  /*0480*/  @P1 IMAD.MOV.U32 R20, RZ, RZ, R16 ;  /* 0x000000ffff141224 */ /* 0x000fcc00078e0010 */
[--C-:B------:R-:W-:Y:S02]  /*0490*/  @P0 IMAD.MOV.U32 R21, RZ, RZ, R16.reuse ;  /* 0x000000ffff150224 */ /* 0x100fe400078e0010 */
[----:B------:R-:W-:Y:S01]  /*04a0*/  @P4 IMAD.MOV.U32 R22, RZ, RZ, R16 ;  /* 0x000000ffff164224 */ /* 0x000fe200078e0010 */
[----:B------:R-:W-:Y:S06]  /*04b0*/  BRA.U UP0, `(.L_x_6) ;  /* 0xfffffffd00a07547 */ /* 0x000fec000b83ffff */
[C---:B------:R-:W-:Y:S02]  /*04c0*/  ISETP.EQ.AND P2, PT, R10.reuse, -0x18, PT ;  /* 0xffffffe80a00780c */ /* 0x040fe40003f42270 */
[C---:B------:R-:W-:Y:S02]  /*04d0*/  ISETP.EQ.AND P3, PT, R10.reuse, -0x14, PT ;  /* 0xffffffec0a00780c */ /* 0x040fe40003f62270 */
[C---:B------:R-:W-:Y:S02]  /*04e0*/  ISETP.EQ.AND P0, PT, R10.reuse, -0x10, PT ;  /* 0xfffffff00a00780c */ /* 0x040fe40003f02270 */
[C---:B------:R-:W-:Y:S02]  /*04f0*/  ISETP.EQ.AND P1, PT, R10.reuse, -0xc, PT ;  /* 0xfffffff40a00780c */ /* 0x040fe40003f22270 */
[----:B------:R-:W-:Y:S02]  /*0500*/  ISETP.NE.AND P6, PT, R7, RZ, PT ;  /* 0x000000ff0700720c */ /* 0x000fe40003fc5270 */
[----:B------:R-:W-:-:S02]  /*0510*/  ISETP.EQ.AND P4, PT, R10, RZ, PT ;  /* 0x000000ff0a00720c */ /* 0x000fc40003f82270 */
[C---:B------:R-:W-:Y:S01]  /*0520*/  ISETP.EQ.AND P5, PT, R10.reuse, 0x4, PT ;  /* 0x000000040a00780c */ /* 0x040fe20003fa2270 */
[--C-:B------:R-:W-:Y:S01]  /*0530*/  @P2 IMAD.MOV.U32 R24, RZ, RZ, R13.reuse ;  /* 0x000000ffff182224 */ /* 0x100fe200078e000d */
[C---:B------:R-:W-:Y:S01]  /*0540*/  ISETP.EQ.AND P2, PT, R10.reuse, -0x8, PT ;  /* 0xfffffff80a00780c */ /* 0x040fe20003f42270 */
[----:B------:R-:W-:Y:S02]  /*0550*/  @P3 IMAD.MOV.U32 R14, RZ, RZ, R13 ;  /* 0x000000ffff0e3224 */ /* 0x000fe400078e000d */
[--C-:B------:R-:W-:Y:S01]  /*0560*/  @P3 IMAD.MOV.U32 R24, RZ, RZ, R18.reuse ;  /* 0x000000ffff183224 */ /* 0x100fe200078e0012 */
[----:B------:R-:W-:Y:S01]  /*0570*/  ISETP.EQ.AND P3, PT, R10, -0x4, PT ;  /* 0xfffffffc0a00780c */ /* 0x000fe20003f62270 */
[----:B------:R-:W-:Y:S02]  /*0580*/  @P0 IMAD.MOV.U32 R14, RZ, RZ, R18 ;  /* 0x000000ffff0e0224 */ /* 0x000fe400078e0012 */
[--C-:B------:R-:W-:Y:S02]  /*0590*/  @P0 IMAD.MOV.U32 R24, RZ, RZ, R19.reuse ;  /* 0x000000ffff180224 */ /* 0x100fe400078e0013 */
[----:B------:R-:W-:-:S02]  /*05a0*/  @P1 IMAD.MOV.U32 R14, RZ, RZ, R19 ;  /* 0x000000ffff0e1224 */ /* 0x000fc400078e0013 */
[--C-:B------:R-:W-:Y:S02]  /*05b0*/  @P1 IMAD.MOV.U32 R24, RZ, RZ, R20.reuse ;  /* 0x000000ffff181224 */ /* 0x100fe400078e0014 */
[----:B------:R-:W-:Y:S01]  /*05c0*/  @P2 IMAD.MOV.U32 R14, RZ, RZ, R20 ;  /* 0x000000ffff0e2224 */ /* 0x000fe200078e0014 */
[----:B------:R-:W-:-:S03]  /*05d0*/  @P2 MOV R24, R21 ;  /* 0x0000001500182202 */ /* 0x000fc60000000f00 */
[----:B------:R-:W-:Y:S02]  /*05e0*/  @P3 IMAD.MOV.U32 R14, RZ, RZ, R21 ;  /* 0x000000ffff0e3224 */ /* 0x000fe400078e0015 */
[--C-:B------:R-:W-:Y:S02]  /*05f0*/  @P3 IMAD.MOV.U32 R24, RZ, RZ, R22.reuse ;  /* 0x000000ffff183224 */ /* 0x100fe400078e0016 */
[----:B------:R-:W-:Y:S02]  /*0600*/  @P4 IMAD.MOV.U32 R14, RZ, RZ, R22 ;  /* 0x000000ffff0e4224 */ /* 0x000fe400078e0016 */
[--C-:B------:R-:W-:Y:S02]  /*0610*/  @P4 IMAD.MOV.U32 R24, RZ, RZ, R23.reuse ;  /* 0x000000ffff184224 */ /* 0x100fe400078e0017 */
[----:B------:R-:W-:Y:S01]  /*0620*/  @P5 IMAD.MOV.U32 R14, RZ, RZ, R23 ;  /* 0x000000ffff0e5224 */ /* 0x000fe200078e0017 */
[----:B------:R-:W-:Y:S06]  /*0630*/  @!P6 BRA `(.L_x_7) ;  /* 0x000000000038e947 */ /* 0x000fec0003800000 */
[----:B------:R-:W-:Y:S01]  /*0640*/  @P0 IMAD.MOV.U32 R26, RZ, RZ, R13 ;  /* 0x000000ffff1a0224 */ /* 0x000fe200078e000d */
[----:B------:R-:W-:Y:S01]  /*0650*/  ISETP.EQ.AND P0, PT, R10, 0x8, PT ;  /* 0x000000080a00780c */ /* 0x000fe20003f02270 */
[----:B------:R-:W-:Y:S01]  /*0660*/  @P1 IMAD.MOV.U32 R26, RZ, RZ, R18 ;  /* 0x000000ffff1a1224 */ /* 0x000fe200078e0012 */
[----:B------:R-:W-:Y:S01]  /*0670*/  @P2 MOV R26, R19 ;  /* 0x00000013001a2202 */ /* 0x000fe20000000f00 */
[----:B------:R-:W-:Y:S01]  /*0680*/  @P3 IMAD.MOV.U32 R26, RZ, RZ, R20 ;  /* 0x000000ffff1a3224 */ /* 0x000fe200078e0014 */
[-C--:B------:R-:W-:Y:S01]  /*0690*/  SHF.L.U32 R24, R24, R7.reuse, RZ ;  /* 0x0000000718187219 */ /* 0x080fe200000006ff */
[----:B------:R-:W-:Y:S01]  /*06a0*/  @P4 IMAD.MOV.U32 R26, RZ, RZ, R21 ;  /* 0x000000ffff1a4224 */ /* 0x000fe200078e0015 */
[----:B------:R-:W-:Y:S01]  /*06b0*/  SHF.L.U32 R16, R14, R7, RZ ;  /* 0x000000070e107219 */ /* 0x000fe200000006ff */
[----:B------:R-:W-:Y:S01]  /*06c0*/  @P5 IMAD.MOV.U32 R26, RZ, RZ, R22 ;  /* 0x000000ffff1a5224 */ /* 0x000fe200078e0016 */
[----:B------:R-:W-:-:S05]  /*06d0*/  SHF.R.U32.HI R15, RZ, R9, R14 ;  /* 0x00000009ff0f7219 */ /* 0x000fca000001160e */
[----:B------:R-:W-:Y:S02]  /*06e0*/  @P0 IMAD.MOV.U32 R26, RZ, RZ, R23 ;  /* 0x000000ffff1a0224 */ /* 0x000fe400078e0017 */
[----:B------:R-:W-:-:S03]  /*06f0*/  IMAD.IADD R24, R24, 0x1, R15 ;  /* 0x0000000118187824 */ /* 0x000fc600078e020f */
[----:B------:R-:W-:-:S05]  /*0700*/  SHF.R.U32.HI R17, RZ, R9, R26 ;  /* 0x00000009ff117219 */ /* 0x000fca000001161a */
[----:B------:R-:W-:-:S07]  /*0710*/  IMAD.IADD R14, R16, 0x1, R17 ;  /* 0x00000001100e7824 */ /* 0x000fce00078e0211 */
.L_x_7:
[C---:B------:R-:W-:Y:S01]  /*0720*/  SHF.L.W.U32.HI R26, R14.reuse, 0x2, R24 ;  /* 0x000000020e1a7819 */ /* 0x040fe20000010e18 */
[----:B------:R-:W-:Y:S01]  /*0730*/  IMAD.SHL.U32 R14, R14, 0x4, RZ ;  /* 0x000000040e0e7824 */ /* 0x000fe200078e00ff */
[----:B------:R-:W-:Y:S01]  /*0740*/  UMOV UR8, 0x54442d19 ;  /* 0x54442d1900087882 */ /* 0x000fe20000000000 */
[----:B------:R-:W-:Y:S01]  /*0750*/  UMOV UR9, 0x3bf921fb ;  /* 0x3bf921fb00097882 */ /* 0x000fe20000000000 */
[----:B------:R-:W-:Y:S02]  /*0760*/  SHF.R.S32.HI R15, RZ, 0x1f, R26 ;  /* 0x0000001fff0f7819 */ /* 0x000fe4000001141a */
[----:B------:R-:W-:Y:S02]  /*0770*/  ISETP.GE.AND P0, PT, R5, RZ, PT ;  /* 0x000000ff0500720c */ /* 0x000fe40003f06270 */
[C---:B------:R-:W-:Y:S02]  /*0780*/  LOP3.LUT R14, R15.reuse, R14, RZ, 0x3c, !PT ;  /* 0x0000000e0f0e7212 */ /* 0x040fe400078e3cff */
[----:B------:R-:W-:-:S02]  /*0790*/  LOP3.LUT R15, R15, R26, RZ, 0x3c, !PT ;  /* 0x0000001a0f0f7212 */ /* 0x000fc400078e3cff */
[C---:B------:R-:W-:Y:S02]  /*07a0*/  LOP3.LUT R25, R26.reuse, R5, RZ, 0x3c, !PT ;  /* 0x000000051a197212 */ /* 0x040fe400078e3cff */
[----:B------:R-:W-:Y:S02]  /*07b0*/  SHF.R.U32.HI R23, RZ, 0x1e, R24 ;  /* 0x0000001eff177819 */ /* 0x000fe40000011618 */
[----:B------:R-:W0:Y:S01]  /*07c0*/  I2F.F64.S64 R14, R14 ;  /* 0x0000000e000e7312 */ /* 0x000e220000301c00 */
[----:B------:R-:W-:Y:S02]  /*07d0*/  ISETP.GE.AND P1, PT, R25, RZ, PT ;  /* 0x000000ff1900720c */ /* 0x000fe40003f26270 */
[----:B------:R-:W-:-:S04]  /*07e0*/  LEA.HI R26, R26, R23, RZ, 0x1 ;  /* 0x000000171a1a7211 */ /* 0x000fc800078f08ff */
[----:B------:R-:W-:Y:S01]  /*07f0*/  @!P0 IADD3 R26, PT, PT, -R26, RZ, RZ ;  /* 0x000000ff1a1a8210 */ /* 0x000fe20007ffe1ff */
[----:B0-----:R-:W-:-:S10]  /*0800*/  DMUL R16, R14, UR8 ;  /* 0x000000080e107c28 */ /* 0x001fd40008000000 */
[----:B------:R-:W0:Y:S02]  /*0810*/  F2F.F32.F64 R16, R16 ;  /* 0x0000001000107310 */ /* 0x000e240000301000 */
[----:B0-----:R-:W-:-:S07]  /*0820*/  FSEL R23, -R16, R16, !P1 ;  /* 0x0000001010177208 */ /* 0x001fce0004800100 */
.L_x_5:
[----:B------:R-:W-:Y:S02]  /*0830*/  IMAD.MOV.U32 R15, RZ, RZ, 0x37cbac00 ;  /* 0x37cbac00ff0f7424 */ /* 0x000fe400078e00ff */
[----:B------:R-:W-:Y:S01]  /*0840*/  FMUL R14, R23, R23 ;  /* 0x00000017170e7220 */ /* 0x000fe20000400000 */
[----:B------:R-:W-:Y:S01]  /*0850*/  LOP3.LUT R16, R26, 0x1, RZ, 0xc0, !PT ;  /* 0x000000011a107812 */ /* 0x000fe200078ec0ff */
[----:B------:R-:W-:Y:S01]  /*0860*/  IMAD.MOV.U32 R17, RZ, RZ, 0x3d2aaabb ;  /* 0x3d2aaabbff117424 */ /* 0x000fe200078e00ff */
[----:B------:R-:W-:Y:S01]  /*0870*/  ISETP.NE.AND P2, PT, R11, RZ, PT ;  /* 0x000000ff0b00720c */ /* 0x000fe20003f45270 */
[----:B------:R-:W-:Y:S01]  /*0880*/  FFMA R15, R14, R15, -0.0013887860113754868507 ;  /* 0xbab607ed0e0f7423 */ /* 0x000fe2000000000f */
[----:B------:R-:W-:Y:S01]  /*0890*/  ISETP.NE.U32.AND P0, PT, R16, 0x1, PT ;  /* 0x000000011000780c */ /* 0x000fe20003f05070 */
[----:B------:R-:W-:Y:S01]  /*08a0*/  IMAD.MOV.U32 R24, RZ, RZ, 0x3effffff ;  /* 0x3effffffff187424 */ /* 0x000fe200078e00ff */
[----:B------:R-:W-:Y:S01]  /*08b0*/  LOP3.LUT P1, RZ, R26, 0x2, RZ, 0xc0, !PT ;  /* 0x000000021aff7812 */ /* 0x000fe2000782c0ff */
[----:B------:R-:W-:Y:S01]  /*08c0*/  IMAD.MOV.U32 R25, RZ, RZ, R8 ;  /* 0x000000ffff197224 */ /* 0x000fe200078e0008 */
[----:B------:R-:W-:-:S02]  /*08d0*/  FSEL R15, R15, -0.00019574658654164522886, !P0 ;  /* 0xb94d41530f0f7808 */ /* 0x000fc40004000000 */
[----:B------:R-:W-:Y:S02]  /*08e0*/  FSEL R17, R17, 0.0083327032625675201416, !P0 ;  /* 0x3c0885e411117808 */ /* 0x000fe40004000000 */
[----:B------:R-:W-:Y:S02]  /*08f0*/  FSEL R23, R23, 1, P0 ;  /* 0x3f80000017177808 */ /* 0x000fe40000000000 */
[----:B------:R-:W-:Y:S01]  /*0900*/  FSEL R24, -R24, -0.16666662693023681641, !P0 ;  /* 0xbe2aaaa818187808 */ /* 0x000fe20004000100 */
[C---:B------:R-:W-:Y:S02]  /*0910*/  FFMA R15, R14.reuse, R15, R17 ;  /* 0x0000000f0e0f7223 */ /* 0x040fe40000000011 */
[C---:B------:R-:W-:Y:S02]  /*0920*/  FFMA R16, R14.reuse, R23, RZ ;  /* 0x000000170e107223 */ /* 0x040fe400000000ff */
[----:B------:R-:W-:Y:S01]  /*0930*/  FFMA R15, R14, R15, R24 ;  /* 0x0000000f0e0f7223 */ /* 0x000fe20000000018 */
[----:B------:R-:W-:-:S03]  /*0940*/  IMAD.MOV.U32 R24, RZ, RZ, R6 ;  /* 0x000000ffff187224 */ /* 0x000fc600078e0006 */
[----:B------:R-:W-:-:S04]  /*0950*/  FFMA R23, R16, R15, R23 ;  /* 0x0000000f10177223 */ /* 0x000fc80000000017 */
[----:B------:R-:W-:Y:S01]  /*0960*/  @P1 FADD R23, RZ, -R23 ;  /* 0x80000017ff171221 */ /* 0x000fe20000000000 */
[----:B------:R-:W-:Y:S06]  /*0970*/  @P2 BRA `(.L_x_8) ;  /* 0x0000000400402947 */ /* 0x000fec0003800000 */
[----:B------:R-:W-:Y:S01]  /*0980*/  IMAD.MOV.U32 R25, RZ, RZ, RZ ;  /* 0x000000ffff197224 */ /* 0x000fe200078e00ff */
[----:B------:R-:W-:Y:S01]  /*0990*/  MOV R29, RZ ;  /* 0x000000ff001d7202 */ /* 0x000fe20000000f00 */
[----:B------:R-:W-:-:S07]  /*09a0*/  IMAD.MOV.U32 R27, RZ, RZ, RZ ;  /* 0x000000ffff1b7224 */ /* 0x000fce00078e00ff */
.L_x_9:
[----:B------:R-:W0:Y:S02]  /*09b0*/  LDC.64 R14, c[0x4][0x8] ;  /* 0x01000200ff0e7b82 */ /* 0x000e240000000a00 */
[----:B0-----:R-:W-:-:S05]  /*09c0*/  IMAD.WIDE.U32 R16, R29, 0x4, R14 ;  /* 0x000000041d107825 */ /* 0x001fca00078e000e */
[----:B------:R-:W2:Y:S01]  /*09d0*/  LDG.E.CONSTANT R15, desc[UR6][R16.64] ;  /* 0x00000006100f7981 */ /* 0x000ea2000c1e9900 */
[C---:B------:R-:W-:Y:S02]  /*09e0*/  IMAD.SHL.U32 R24, R29.reuse, 0x4, RZ ;  /* 0x000000041d187824 */ /* 0x040fe400078e00ff */
[----:B------:R-:W-:-:S03]  /*09f0*/  VIADD R29, R29, 0x1 ;  /* 0x000000011d1d7836 */ /* 0x000fc60000000000 */
[C---:B------:R-:W-:Y:S02]  /*0a00*/  ISETP.EQ.AND P0, PT, R24.reuse, 0x4, PT ;  /* 0x000000041800780c */ /* 0x040fe40003f02270 */
[C---:B------:R-:W-:Y:S02]  /*0a10*/  ISETP.EQ.AND P4, PT, R24.reuse, RZ, PT ;  /* 0x000000ff1800720c */ /* 0x040fe40003f82270 */
[C---:B------:R-:W-:Y:S02]  /*0a20*/  ISETP.EQ.AND P2, PT, R24.reuse, 0xc, PT ;  /* 0x0000000c1800780c */ /* 0x040fe40003f42270 */
[----:B------:R-:W-:Y:S01]  /*0a30*/  ISETP.EQ.AND P3, PT, R24, 0x10, PT ;  /* 0x000000101800780c */ /* 0x000fe20003f62270 */
[----:B--2---:R-:W-:-:S03]  /*0a40*/  IMAD.WIDE.U32 R14, R15, R12, RZ ;  /* 0x0000000c0f0e7225 */ /* 0x004fc600078e00ff */
[----:B------:R-:W-:-:S09]  /*0a50*/  IADD3 R14, P1, PT, R14, R25, RZ ;  /* 0x000000190e0e7210 */ /* 0x000fd20007f3e0ff */
[----:B------:R-:W-:Y:S01]  /*0a60*/  @P3 MOV R21, R14 ;  /* 0x0000000e00153202 */ /* 0x000fe20000000f00 */
[--C-:B------:R-:W-:Y:S01]  /*0a70*/  @P0 IMAD.MOV.U32 R18, RZ, RZ, R14.reuse ;  /* 0x000000ffff120224 */ /* 0x100fe200078e000e */
[----:B------:R-:W-:Y:S01]  /*0a80*/  ISETP.NE.AND P0, PT, R29, 0x6, PT ;  /* 0x000000061d00780c */ /* 0x000fe20003f05270 */
[----:B------:R-:W-:Y:S01]  /*0a90*/  IMAD.X R25, R15, 0x1, R27, P1 ;  /* 0x000000010f197824 */ /* 0x000fe200008e061b */
[C---:B------:R-:W-:Y:S01]  /*0aa0*/  ISETP.EQ.AND P1, PT, R24.reuse, 0x8, PT ;  /* 0x000000081800780c */ /* 0x040fe20003f22270 */
[--C-:B------:R-:W-:Y:S01]  /*0ab0*/  @P4 IMAD.MOV.U32 R13, RZ, RZ, R14.reuse ;  /* 0x000000ffff0d4224 */ /* 0x100fe200078e000e */
[----:B------:R-:W-:Y:S01]  /*0ac0*/  ISETP.EQ.AND P4, PT, R24, 0x14, PT ;  /* 0x000000141800780c */ /* 0x000fe20003f82270 */
[----:B------:R-:W-:-:S10]  /*0ad0*/  @P2 IMAD.MOV.U32 R20, RZ, RZ, R14 ;  /* 0x000000ffff142224 */ /* 0x000fd400078e000e */
[--C-:B------:R-:W-:Y:S02]  /*0ae0*/  @P1 IMAD.MOV.U32 R19, RZ, RZ, R14.reuse ;  /* 0x000000ffff131224 */ /* 0x100fe400078e000e */
[----:B------:R-:W-:Y:S01]  /*0af0*/  @P4 IMAD.MOV.U32 R22, RZ, RZ, R14 ;  /* 0x000000ffff164224 */ /* 0x000fe200078e000e */
[----:B------:R-:W-:Y:S06]  /*0b00*/  @P0 BRA `(.L_x_9) ;  /* 0xfffffffc00a80947 */ /* 0x000fec000383ffff */
        /* <DEDUP_REMOVED lines=13> */
[--C-:B------:R-:W-:Y:S01]  /*0be0*/  @P0 IMAD.MOV.U32 R12, RZ, RZ, R19.reuse ;  /* 0x000000ffff0c0224 */ /* 0x100fe200078e0013 */
[----:B------:R-:W-:Y:S01]  /*0bf0*/  @P1 MOV R12, R20 ;  /* 0x00000014000c1202 */ /* 0x000fe20000000f00 */
[----:B------:R-:W-:-:S04]  /*0c00*/  @P1 IMAD.MOV.U32 R14, RZ, RZ, R19 ;  /* 0x000000ffff0e1224 */ /* 0x000fc800078e0013 */
[----:B------:R-:W-:Y:S02]  /*0c10*/  @P2 IMAD.MOV.U32 R14, RZ, RZ, R20 ;  /* 0x000000ffff0e2224 */ /* 0x000fe400078e0014 */
[--C-:B------:R-:W-:Y:S02]  /*0c20*/  @P2 IMAD.MOV.U32 R12, RZ, RZ, R21.reuse ;  /* 0x000000ffff0c2224 */ /* 0x100fe400078e0015 */
[----:B------:R-:W-:Y:S02]  /*0c30*/  @P3 IMAD.MOV.U32 R14, RZ, RZ, R21 ;  /* 0x000000ffff0e3224 */ /* 0x000fe400078e0015 */
[--C-:B------:R-:W-:Y:S02]  /*0c40*/  @P3 IMAD.MOV.U32 R12, RZ, RZ, R22.reuse ;  /* 0x000000ffff0c3224 */ /* 0x100fe400078e0016 */
[----:B------:R-:W-:Y:S02]  /*0c50*/  @P4 IMAD.MOV.U32 R14, RZ, RZ, R22 ;  /* 0x000000ffff0e4224 */ /* 0x000fe400078e0016 */
[----:B------:R-:W-:-:S02]  /*0c60*/  @P4 IMAD.MOV.U32 R12, RZ, RZ, R25 ;  /* 0x000000ffff0c4224 */ /* 0x000fc400078e0019 */
[----:B------:R-:W-:Y:S01]  /*0c70*/  @P5 IMAD.MOV.U32 R14, RZ, RZ, R25 ;  /* 0x000000ffff0e5224 */ /* 0x000fe200078e0019 */
[----:B------:R-:W-:Y:S06]  /*0c80*/  @!P6 BRA `(.L_x_10) ;  /* 0x000000000038e947 */ /* 0x000fec0003800000 */
[----:B------:R-:W-:Y:S01]  /*0c90*/  @P0 MOV R24, R13 ;  /* 0x0000000d00180202 */ /* 0x000fe20000000f00 */
[----:B------:R-:W-:Y:S01]  /*0ca0*/  @P1 IMAD.MOV.U32 R24, RZ, RZ, R18 ;  /* 0x000000ffff181224 */ /* 0x000fe200078e0012 */
[----:B------:R-:W-:Y:S01]  /*0cb0*/  ISETP.EQ.AND P0, PT, R10, 0x8, PT ;  /* 0x000000080a00780c */ /* 0x000fe20003f02270 */
[----:B------:R-:W-:Y:S01]  /*0cc0*/  @P2 IMAD.MOV.U32 R24, RZ, RZ, R19 ;  /* 0x000000ffff182224 */ /* 0x000fe200078e0013 */
[----:B------:R-:W-:Y:S01]  /*0cd0*/  SHF.L.U32 R12, R12, R7, RZ ;  /* 0x000000070c0c7219 */ /* 0x000fe200000006ff */
[----:B------:R-:W-:Y:S01]  /*0ce0*/  @P3 IMAD.MOV.U32 R24, RZ, RZ, R20 ;  /* 0x000000ffff183224 */ /* 0x000fe200078e0014 */
[----:B------:R-:W-:Y:S01]  /*0cf0*/  SHF.R.U32.HI R15, RZ, R9, R14 ;  /* 0x00000009ff0f7219 */ /* 0x000fe2000001160e */
[----:B------:R-:W-:Y:S01]  /*0d00*/  @P4 IMAD.MOV.U32 R24, RZ, RZ, R21 ;  /* 0x000000ffff184224 */ /* 0x000fe200078e0015 */
[----:B------:R-:W-:Y:S01]  /*0d10*/  SHF.L.U32 R16, R14, R7, RZ ;  /* 0x000000070e107219 */ /* 0x000fe200000006ff */
[----:B------:R-:W-:Y:S02]  /*0d20*/  @P5 IMAD.MOV.U32 R24, RZ, RZ, R22 ;  /* 0x000000ffff185224 */ /* 0x000fe400078e0016 */
[----:B------:R-:W-:-:S04]  /*0d30*/  IMAD.IADD R12, R12, 0x1, R15 ;  /* 0x000000010c0c7824 */ /* 0x000fc800078e020f */
[----:B------:R-:W-:-:S05]  /*0d40*/  @P0 IMAD.MOV.U32 R24, RZ, RZ, R25 ;  /* 0x000000ffff180224 */ /* 0x000fca00078e0019 */
[----:B------:R-:W-:-:S04]  /*0d50*/  SHF.R.U32.HI R17, RZ, R9, R24 ;  /* 0x00000009ff117219 */ /* 0x000fc80000011618 */
[----:B------:R-:W-:-:S07]  /*0d60*/  IADD3 R14, PT, PT, R16, R17, RZ ;  /* 0x00000011100e7210 */ /* 0x000fce0007ffe0ff */
.L_x_10:
        /* <DEDUP_REMOVED lines=8> */
[----:B------:R-:W-:Y:S02]  /*0df0*/  SHF.R.U32.HI R25, RZ, 0x1e, R12 ;  /* 0x0000001eff197819 */ /* 0x000fe4000001160c */
[C---:B------:R-:W-:Y:S02]  /*0e00*/  LOP3.LUT R26, R24.reuse, R5, RZ, 0x3c, !PT ;  /* 0x00000005181a7212 */ /* 0x040fe400078e3cff */
[----:B------:R-:W0:Y:S01]  /*0e10*/  I2F.F64.S64 R14, R14 ;  /* 0x0000000e000e7312 */ /* 0x000e220000301c00 */
[----:B------:R-:W-:Y:S02]  /*0e20*/  LEA.HI R25, R24, R25, RZ, 0x1 ;  /* 0x0000001918197211 */ /* 0x000fe400078f08ff */
[----:B------:R-:W-:-:S03]  /*0e30*/  ISETP.GE.AND P0, PT, R26, RZ, PT ;  /* 0x000000ff1a00720c */ /* 0x000fc60003f06270 */
[----:B------:R-:W-:Y:S01]  /*0e40*/  @!P1 IMAD.MOV R25, RZ, RZ, -R25 ;  /* 0x000000ffff199224 */ /* 0x000fe200078e0a19 */
[----:B0-----:R-:W-:-:S10]  /*0e50*/  DMUL R16, R14, UR8 ;  /* 0x000000080e107c28 */ /* 0x001fd40008000000 */
[----:B------:R-:W0:Y:S02]  /*0e60*/  F2F.F32.F64 R16, R16 ;  /* 0x0000001000107310 */ /* 0x000e240000301000 */
[----:B0-----:R-:W-:-:S07]  /*0e70*/  FSEL R24, -R16, R16, !P0 ;  /* 0x0000001010187208 */ /* 0x001fce0004000100 */
.L_x_8:
[----:B------:R-:W-:Y:S01]  /*0e80*/  LOP3.LUT R14, R25, 0x1, RZ, 0xc0, !PT ;  /* 0x00000001190e7812 */ /* 0x000fe200078ec0ff */
[----:B------:R-:W-:Y:S02]  /*0e90*/  IMAD.MOV.U32 R12, RZ, RZ, 0x37cbac00 ;  /* 0x37cbac00ff0c7424 */ /* 0x000fe400078e00ff */
[----:B------:R-:W-:Y:S01]  /*0ea0*/  FMUL R15, R24, R24 ;  /* 0x00000018180f7220 */ /* 0x000fe20000400000 */
[----:B------:R-:W-:Y:S01]  /*0eb0*/  IMAD.MOV.U32 R17, RZ, RZ, 0x3effffff ;  /* 0x3effffffff117424 */ /* 0x000fe200078e00ff */
[----:B------:R-:W-:Y:S01]  /*0ec0*/  ISETP.NE.U32.AND P0, PT, R14, 0x1, PT ;  /* 0x000000010e00780c */ /* 0x000fe20003f05070 */
[----:B------:R-:W-:Y:S02]  /*0ed0*/  IMAD.MOV.U32 R14, RZ, RZ, 0x3d2aaabb ;  /* 0x3d2aaabbff0e7424 */ /* 0x000fe400078e00ff */
[----:B------:R-:W-:Y:S01]  /*0ee0*/  FFMA R12, R15, R12, -0.0013887860113754868507 ;  /* 0xbab607ed0f0c7423 */ /* 0x000fe2000000000c */
[----:B------:R-:W-:Y:S01]  /*0ef0*/  VIADD R16, R25, 0x1 ;  /* 0x0000000119107836 */ /* 0x000fe20000000000 */
[----:B------:R-:W-:Y:S01]  /*0f00*/  UIADD3 UR4, UPT, UPT, UR4, 0x1, URZ ;  /* 0x0000000104047890 */ /* 0x000fe2000fffe0ff */
[----:B------:R-:W-:-:S02]  /*0f10*/  FSEL R17, -R17, -0.16666662693023681641, P0 ;  /* 0xbe2aaaa811117808 */ /* 0x000fc40000000100 */
[----:B------:R-:W-:Y:S02]  /*0f20*/  FSEL R12, R12, -0.00019574658654164522886, P0 ;  /* 0xb94d41530c0c7808 */ /* 0x000fe40000000000 */
[----:B------:R-:W-:Y:S02]  /*0f30*/  FSEL R14, R14, 0.0083327032625675201416, P0 ;  /* 0x3c0885e40e0e7808 */ /* 0x000fe40000000000 */
[----:B------:R-:W-:-:S03]  /*0f40*/  LOP3.LUT P1, RZ, R16, 0x2, RZ, 0xc0, !PT ;  /* 0x0000000210ff7812 */ /* 0x000fc6000782c0ff */
[----:B------:R-:W-:Y:S01]  /*0f50*/  FFMA R14, R15, R12, R14 ;  /* 0x0000000c0f0e7223 */ /* 0x000fe2000000000e */
[----:B------:R-:W-:Y:S02]  /*0f60*/  FSEL R12, R24, 1, !P0 ;  /* 0x3f800000180c7808 */ /* 0x000fe40004000000 */
[----:B------:R-:W-:Y:S01]  /*0f70*/  ISETP.NE.AND P0, PT, R3, UR4, PT ;  /* 0x0000000403007c0c */ /* 0x000fe2000bf05270 */
[C---:B------:R-:W-:Y:S02]  /*0f80*/  FFMA R14, R15.reuse, R14, R17 ;  /* 0x0000000e0f0e7223 */ /* 0x040fe40000000011 */
[----:B------:R-:W-:-:S04]  /*0f90*/  FFMA R15, R15, R12, RZ ;  /* 0x0000000c0f0f7223 */ /* 0x000fc800000000ff */
[----:B------:R-:W-:-:S04]  /*0fa0*/  FFMA R12, R15, R14, R12 ;  /* 0x0000000e0f0c7223 */ /* 0x000fc8000000000c */
[----:B------:R-:W-:-:S04]  /*0fb0*/  @P1 FADD R12, RZ, -R12 ;  /* 0x8000000cff0c1221 */ /* 0x000fc80000000000 */
[----:B------:R-:W-:Y:S01]  /*0fc0*/  FFMA R4, R23, R12, R4 ;  /* 0x0000000c17047223 */ /* 0x000fe20000000004 */
[----:B------:R-:W-:Y:S06]  /*0fd0*/  @P0 BRA `(.L_x_11) ;  /* 0xfffffff000b00947 */ /* 0x000fec000383ffff */
.L_x_4:
[----:B------:R-:W0:Y:S02]  /*0fe0*/  LDC.64 R6, c[0x0][0x388] ;  /* 0x0000e200ff067b82 */ /* 0x000e240000000a00 */
[----:B0-----:R-:W-:-:S05]  /*0ff0*/  IMAD.WIDE.U32 R6, R2, 0x4, R6 ;  /* 0x0000000402067825 */ /* 0x001fca00078e0006 */
[----:B------:R0:W-:Y:S01]  /*1000*/  STG.E desc[UR6][R6.64], R4 ;  /* 0x0000000406007986 */ /* 0x0001e2000c101906 */
[----:B------:R-:W-:Y:S05]  /*1010*/  BRA `(.L_x_12) ;  /* 0xfffffff0000c7947 */ /* 0x000fea000383ffff */
.L_x_13:
        /* <DEDUP_REMOVED lines=14> */
.L_x_16:


//--------------------- .nv.global.init           --------------------------
	.section	.nv.global.init,"aw",@progbits
	.align	4
.nv.global.init:
	.type		__cudart_i2opi_f,@object
	.size		__cudart_i2opi_f,(.L_1 - __cudart_i2opi_f)
__cudart_i2opi_f:
        /*0000*/ 	.byte	0x41, 0x90, 0x43, 0x3c, 0x99, 0x95, 0x62, 0xdb, 0xc0, 0xdd, 0x34, 0xf5, 0xd1, 0x57, 0x27, 0xfc
        /*0010*/ 	.byte	0x29, 0x15, 0x44, 0x4e, 0x6e, 0x83, 0xf9, 0xa2
.L_1:


//--------------------- .nv.shared.reserved.0     --------------------------
	.section	.nv.shared.reserved.0,"aw",@nobits
	.weak		__nv_reservedSMEM_offset_0_alias
	.size		__nv_reservedSMEM_offset_0_alias, 0, 64
	.other		__nv_reservedSMEM_offset_0_alias,@"STO_CUDA_RESERVED_SHARED STV_DEFAULT"
__nv_reservedSMEM_offset_0_alias:
	.zero		0
	.zero		64


//--------------------- .nv.global                --------------------------
	.section	.nv.global,"aw",@nobits
	.align	4
.nv.global:
	.type		globalIndex,@object
	.size		globalIndex,(.L_0 - globalIndex)
globalIndex:
	.zero		4
.L_0:


//--------------------- .nv.constant0._Z11tma_examplev --------------------------
	.section	.nv.constant0._Z11tma_examplev,"a",@progbits
	.sectionflags	@""
	.align	4
.nv.constant0._Z11tma_examplev:
	.zero		896


//--------------------- .nv.constant0._Z29stream_ordered_memory_examplev --------------------------
	.section	.nv.constant0._Z29stream_ordered_memory_examplev,"a",@progbits
	.sectionflags	@""
	.align	4
.nv.constant0._Z29stream_ordered_memory_examplev:
	.zero		896


//--------------------- .nv.constant0._Z20computeKernelDynamicPKfPfi --------------------------
	.section	.nv.constant0._Z20computeKernelDynamicPKfPfi,"a",@progbits
	.sectionflags	@""
	.align	4
.nv.constant0._Z20computeKernelDynamicPKfPfi:
	.zero		916


//--------------------- SYMBOLS --------------------------

	.type		.nv.reservedSmem.offset0,@object
	.size		.nv.reservedSmem.offset0,0x4
